//
// Generated by NVIDIA NVVM Compiler
//
// Compiler Build ID: CL-36424714
// Cuda compilation tools, release 13.0, V13.0.88
// Based on NVVM 20.0.0
//

.version 9.0
.target sm_100
.address_size 64

	// .globl	_Z7addVecsPiS_S_i

.visible .entry _Z7addVecsPiS_S_i(
	.param .u64 .ptr .align 1 _Z7addVecsPiS_S_i_param_0,
	.param .u64 .ptr .align 1 _Z7addVecsPiS_S_i_param_1,
	.param .u64 .ptr .align 1 _Z7addVecsPiS_S_i_param_2,
	.param .u32 _Z7addVecsPiS_S_i_param_3
)
{
	.reg .pred 	%p<2>;
	.reg .b32 	%r<9>;
	.reg .b64 	%rd<11>;

	ld.param.u64 	%rd1, [_Z7addVecsPiS_S_i_param_0];
	ld.param.u64 	%rd2, [_Z7addVecsPiS_S_i_param_1];
	ld.param.u64 	%rd3, [_Z7addVecsPiS_S_i_param_2];
	ld.param.u32 	%r2, [_Z7addVecsPiS_S_i_param_3];
	mov.u32 	%r3, %tid.x;
	mov.u32 	%r4, %ctaid.x;
	mov.u32 	%r5, %ntid.x;
	mad.lo.s32 	%r1, %r4, %r5, %r3;
	setp.ge.s32 	%p1, %r1, %r2;
	@%p1 bra 	$L__BB0_2;
	cvta.to.global.u64 	%rd4, %rd2;
	cvta.to.global.u64 	%rd5, %rd3;
	cvta.to.global.u64 	%rd6, %rd1;
	mul.wide.s32 	%rd7, %r1, 4;
	add.s64 	%rd8, %rd4, %rd7;
	ld.global.u32 	%r6, [%rd8];
	add.s64 	%rd9, %rd5, %rd7;
	ld.global.u32 	%r7, [%rd9];
	add.s32 	%r8, %r7, %r6;
	add.s64 	%rd10, %rd6, %rd7;
	st.global.u32 	[%rd10], %r8;
$L__BB0_2:
	ret;

}


// ===== COMPILED SASS (sm_100) =====

	.target	sm_100

	.elftype	@"ET_EXEC"


//--------------------- .note.nv.tkinfo           --------------------------
	.section	.note.nv.tkinfo,"",@"SHT_NOTE"
	.sectionflags	@"SHF_NOTE_NV_TKINFO"
	.tkinfo
        /*0018*/ 	.word	0x00000002
        /*0030*/ 	.string	""
        /*0030*/ 	.string	"ptxas"
        /*0030*/ 	.string	"Cuda compilation tools, release 13.0, V13.0.88"
        /*0030*/ 	.string	"Build cuda_13.0.r13.0/compiler.36424714_0"
        /*0030*/ 	.string	"-arch sm_100 -m 64 "



//--------------------- .note.nv.cuinfo           --------------------------
	.section	.note.nv.cuinfo,"",@"SHT_NOTE"
	.sectionflags	@"SHF_NOTE_NV_CUINFO"
        /*0018*/ 	.short	0x0002
        /*001a*/ 	.short	0x0064
        /*001c*/ 	.short	0x0082
	.zero		2


//--------------------- .nv.info                  --------------------------
	.section	.nv.info,"",@"SHT_CUDA_INFO"
	.align	4


	//----- nvinfo : EIATTR_REGCOUNT
	.align		4
        /*0000*/ 	.byte	0x04, 0x2f
        /*0002*/ 	.short	(.L_1 - .L_0)
	.align		4
.L_0:
        /*0004*/ 	.word	index@(_Z7addVecsPiS_S_i)
        /*0008*/ 	.word	0x0000000c


	//----- nvinfo : EIATTR_FRAME_SIZE
	.align		4
.L_1:
        /*000c*/ 	.byte	0x04, 0x11
        /*000e*/ 	.short	(.L_3 - .L_2)
	.align		4
.L_2:
        /*0010*/ 	.word	index@(_Z7addVecsPiS_S_i)
        /*0014*/ 	.word	0x00000000


	//----- nvinfo : EIATTR_MIN_STACK_SIZE
	.align		4
.L_3:
        /*0018*/ 	.byte	0x04, 0x12
        /*001a*/ 	.short	(.L_5 - .L_4)
	.align		4
.L_4:
        /*001c*/ 	.word	index@(_Z7addVecsPiS_S_i)
        /*0020*/ 	.word	0x00000000
.L_5:


//--------------------- .nv.compat                --------------------------
	.section	.nv.compat,"",@"SHT_CUDA_COMPAT_INFO"
	.align	4
        /*0000*/ 	.byte	0x02, 0x09, 0x00, 0x00, 0x02, 0x02, 0x01, 0x00, 0x02, 0x05, 0x05, 0x00, 0x03, 0x07, 0x01, 0x01
        /*0010*/ 	.byte	0x02, 0x03, 0x00, 0x00, 0x02, 0x06, 0x01, 0x00, 0x04, 0x0b, 0x08, 0x00, 0x09, 0x00, 0x00, 0x00
        /*0020*/ 	.byte	0x00, 0x00, 0x00, 0x00


//--------------------- .nv.info._Z7addVecsPiS_S_i --------------------------
	.section	.nv.info._Z7addVecsPiS_S_i,"",@"SHT_CUDA_INFO"
	.sectionflags	@""
	.align	4


	//----- nvinfo : EIATTR_CUDA_API_VERSION
	.align		4
        /*0000*/ 	.byte	0x04, 0x37
        /*0002*/ 	.short	(.L_7 - .L_6)
.L_6:
        /*0004*/ 	.word	0x00000082


	//----- nvinfo : EIATTR_KPARAM_INFO
	.align		4
.L_7:
        /*0008*/ 	.byte	0x04, 0x17
        /*000a*/ 	.short	(.L_9 - .L_8)
.L_8:
        /*000c*/ 	.word	0x00000000
        /*0010*/ 	.short	0x0003
        /*0012*/ 	.short	0x0018
        /*0014*/ 	.byte	0x00, 0xf0, 0x11, 0x00


	//----- nvinfo : EIATTR_KPARAM_INFO
	.align		4
.L_9:
        /*0018*/ 	.byte	0x04, 0x17
        /*001a*/ 	.short	(.L_11 - .L_10)
.L_10:
        /*001c*/ 	.word	0x00000000
        /*0020*/ 	.short	0x0002
        /*0022*/ 	.short	0x0010
        /*0024*/ 	.byte	0x00, 0xf5, 0x21, 0x00


	//----- nvinfo : EIATTR_KPARAM_INFO
	.align		4
.L_11:
        /*0028*/ 	.byte	0x04, 0x17
        /*002a*/ 	.short	(.L_13 - .L_12)
.L_12:
        /*002c*/ 	.word	0x00000000
        /*0030*/ 	.short	0x0001
        /*0032*/ 	.short	0x0008
        /*0034*/ 	.byte	0x00, 0xf5, 0x21, 0x00


	//----- nvinfo : EIATTR_KPARAM_INFO
	.align		4
.L_13:
        /*0038*/ 	.byte	0x04, 0x17
        /*003a*/ 	.short	(.L_15 - .L_14)
.L_14:
        /*003c*/ 	.word	0x00000000
        /*0040*/ 	.short	0x0000
        /*0042*/ 	.short	0x0000
        /*0044*/ 	.byte	0x00, 0xf5, 0x21, 0x00


	//----- nvinfo : EIATTR_SPARSE_MMA_MASK
	.align		4
.L_15:
        /*0048*/ 	.byte	0x03, 0x50
        /*004a*/ 	.short	0x0000


	//----- nvinfo : EIATTR_MAXREG_COUNT
	.align		4
        /*004c*/ 	.byte	0x03, 0x1b
        /*004e*/ 	.short	0x00ff


	//----- nvinfo : EIATTR_MERCURY_ISA_VERSION
	.align		4
        /*0050*/ 	.byte	0x03, 0x5f
        /*0052*/ 	.short	0x0101


	//----- nvinfo : EIATTR_VRC_CTA_INIT_COUNT
	.align		4
        /*0054*/ 	.byte	0x02, 0x4a
	.zero		1
	.zero		1


	//----- nvinfo : EIATTR_EXIT_INSTR_OFFSETS
	.align		4
        /*0058*/ 	.byte	0x04, 0x1c
        /*005a*/ 	.short	(.L_17 - .L_16)


	//   ....[0]....
.L_16:
        /*005c*/ 	.word	0x00000070


	//   ....[1]....
        /*0060*/ 	.word	0x00000130


	//----- nvinfo : EIATTR_CBANK_PARAM_SIZE
	.align		4
.L_17:
        /*0064*/ 	.byte	0x03, 0x19
        /*0066*/ 	.short	0x001c


	//----- nvinfo : EIATTR_PARAM_CBANK
	.align		4
        /*0068*/ 	.byte	0x04, 0x0a
        /*006a*/ 	.short	(.L_19 - .L_18)
	.align		4
.L_18:
        /*006c*/ 	.word	index@(.nv.constant0._Z7addVecsPiS_S_i)
        /*0070*/ 	.short	0x0380
        /*0072*/ 	.short	0x001c


	//----- nvinfo : EIATTR_SW_WAR
	.align		4
.L_19:
        /*0074*/ 	.byte	0x04, 0x36
        /*0076*/ 	.short	(.L_21 - .L_20)
.L_20:
        /*0078*/ 	.word	0x00000008
.L_21:


//--------------------- .nv.callgraph             --------------------------
	.section	.nv.callgraph,"",@"SHT_CUDA_CALLGRAPH"
	.align	4
	.sectionentsize	8
	.align		4
        /*0000*/ 	.word	0x00000000
	.align		4
        /*0004*/ 	.word	0xffffffff
	.align		4
        /*0008*/ 	.word	0x00000000
	.align		4
        /*000c*/ 	.word	0xfffffffe
	.align		4
        /*0010*/ 	.word	0x00000000
	.align		4
        /*0014*/ 	.word	0xfffffffd
	.align		4
        /*0018*/ 	.word	0x00000000
	.align		4
        /*001c*/ 	.word	0xfffffffc


//--------------------- .text._Z7addVecsPiS_S_i   --------------------------
	.section	.text._Z7addVecsPiS_S_i,"ax",@progbits
	.align	128
        .global         _Z7addVecsPiS_S_i
        .type           _Z7addVecsPiS_S_i,@function
        .size           _Z7addVecsPiS_S_i,(.L_x_1 - _Z7addVecsPiS_S_i)
        .other          _Z7addVecsPiS_S_i,@"STO_CUDA_ENTRY STV_DEFAULT"
_Z7addVecsPiS_S_i:
.text._Z7addVecsPiS_S_i:
[----:B------:R-:W-:Y:S01]  /*0000*/  LDC R1, c[0x0][0x37c] ;  /* 0x0000df00ff017b82 */ /* 0x000fe20000000800 */
[----:B------:R-:W0:Y:S07]  /*0010*/  S2R R9, SR_TID.X ;  /* 0x0000000000097919 */ /* 0x000e2e0000002100 */
[----:B------:R-:W0:Y:S01]  /*0020*/  S2UR UR4, SR_CTAID.X ;  /* 0x00000000000479c3 */ /* 0x000e220000002500 */
[----:B------:R-:W1:Y:S07]  /*0030*/  LDCU UR5, c[0x0][0x398] ;  /* 0x00007300ff0577ac */ /* 0x000e6e0008000800 */
[----:B------:R-:W0:Y:S02]  /*0040*/  LDC R0, c[0x0][0x360] ;  /* 0x0000d800ff007b82 */ /* 0x000e240000000800 */
[----:B0-----:R-:W-:-:S05]  /*0050*/  IMAD R9, R0, UR4, R9 ;  /* 0x0000000400097c24 */ /* 0x001fca000f8e0209 */
[----:B-1----:R-:W-:-:S13]  /*0060*/  ISETP.GE.AND P0, PT, R9, UR5, PT ;  /* 0x0000000509007c0c */ /* 0x002fda000bf06270 */
[----:B------:R-:W-:Y:S05]  /*0070*/  @P0 EXIT ;  /* 0x000000000000094d */ /* 0x000fea0003800000 */
[----:B------:R-:W0:Y:S01]  /*0080*/  LDC.64 R2, c[0x0][0x388] ;  /* 0x0000e200ff027b82 */ /* 0x000e220000000a00 */
[----:B------:R-:W1:Y:S07]  /*0090*/  LDCU.64 UR4, c[0x0][0x358] ;  /* 0x00006b00ff0477ac */ /* 0x000e6e0008000a00 */
[----:B------:R-:W2:Y:S08]  /*00a0*/  LDC.64 R4, c[0x0][0x390] ;  /* 0x0000e400ff047b82 */ /* 0x000eb00000000a00 */
[----:B------:R-:W3:Y:S01]  /*00b0*/  LDC.64 R6, c[0x0][0x380] ;  /* 0x0000e000ff067b82 */ /* 0x000ee20000000a00 */
[----:B0-----:R-:W-:-:S06]  /*00c0*/  IMAD.WIDE R2, R9, 0x4, R2 ;  /* 0x0000000409027825 */ /* 0x001fcc00078e0202 */
[----:B-1----:R-:W4:Y:S01]  /*00d0*/  LDG.E R2, desc[UR4][R2.64] ;  /* 0x0000000402027981 */ /* 0x002f22000c1e1900 */
[----:B--2---:R-:W-:-:S06]  /*00e0*/  IMAD.WIDE R4, R9, 0x4, R4 ;  /* 0x0000000409047825 */ /* 0x004fcc00078e0204 */
[----:B------:R-:W4:Y:S01]  /*00f0*/  LDG.E R5, desc[UR4][R4.64] ;  /* 0x0000000404057981 */ /* 0x000f22000c1e1900 */
[----:B---3--:R-:W-:Y:S01]  /*0100*/  IMAD.WIDE R6, R9, 0x4, R6 ;  /* 0x0000000409067825 */ /* 0x008fe200078e0206 */
[----:B----4-:R-:W-:-:S05]  /*0110*/  IADD3 R9, PT, PT, R2, R5, RZ ;  /* 0x0000000502097210 */ /* 0x010fca0007ffe0ff */
[----:B------:R-:W-:Y:S01]  /*0120*/  STG.E desc[UR4][R6.64], R9 ;  /* 0x0000000906007986 */ /* 0x000fe2000c101904 */
[----:B------:R-:W-:Y:S05]  /*0130*/  EXIT ;  /* 0x000000000000794d */ /* 0x000fea0003800000 */
.L_x_0:
[----:B------:R-:W-:-:S00]  /*0140*/  BRA `(.L_x_0) ;  /* 0xfffffffc00fc7947 */ /* 0x000fc0000383ffff */
[----:B------:R-:W-:-:S00]  /*0150*/  NOP ;  /* 0x0000000000007918 */ /* 0x000fc00000000000 */
        /* <DEDUP_REMOVED lines=10> */
.L_x_1:


//--------------------- .nv.shared.reserved.0     --------------------------
	.section	.nv.shared.reserved.0,"aw",@nobits
	.weak		__nv_reservedSMEM_offset_0_alias
	.size		__nv_reservedSMEM_offset_0_alias, 0, 64
	.other		__nv_reservedSMEM_offset_0_alias,@"STO_CUDA_RESERVED_SHARED STV_DEFAULT"
__nv_reservedSMEM_offset_0_alias:
	.zero		0
	.zero		64


//--------------------- .nv.constant0._Z7addVecsPiS_S_i --------------------------
	.section	.nv.constant0._Z7addVecsPiS_S_i,"a",@progbits
	.sectionflags	@""
	.align	4
.nv.constant0._Z7addVecsPiS_S_i:
	.zero		924


//--------------------- SYMBOLS --------------------------

	.type		.nv.reservedSmem.offset0,@object
	.size		.nv.reservedSmem.offset0,0x4
